//
// Generated by NVIDIA NVVM Compiler
//
// Compiler Build ID: CL-36424714
// Cuda compilation tools, release 13.0, V13.0.88
// Based on NVVM 20.0.0
//

.version 9.0
.target sm_100
.address_size 64

	// .globl	_Z13static_assignPKiPfi
.global .align 4 .b8 __cudart_i2opi_f[24] = {65, 144, 67, 60, 153, 149, 98, 219, 192, 221, 52, 245, 209, 87, 39, 252, 41, 21, 68, 78, 110, 131, 249, 162};

.visible .entry _Z13static_assignPKiPfi(
	.param .u64 .ptr .align 1 _Z13static_assignPKiPfi_param_0,
	.param .u64 .ptr .align 1 _Z13static_assignPKiPfi_param_1,
	.param .u32 _Z13static_assignPKiPfi_param_2
)
{
	.local .align 4 .b8 	__local_depot0[28];
	.reg .b64 	%SP;
	.reg .b64 	%SPL;
	.reg .pred 	%p<11>;
	.reg .b32 	%r<46>;
	.reg .b32 	%f<36>;
	.reg .b64 	%rd<29>;
	.reg .b64 	%fd<3>;

	mov.u64 	%SPL, __local_depot0;
	ld.param.u64 	%rd9, [_Z13static_assignPKiPfi_param_0];
	ld.param.u64 	%rd10, [_Z13static_assignPKiPfi_param_1];
	ld.param.u32 	%r19, [_Z13static_assignPKiPfi_param_2];
	add.u64 	%rd1, %SPL, 0;
	mov.u32 	%r20, %ctaid.x;
	mov.u32 	%r21, %ntid.x;
	mov.u32 	%r22, %tid.x;
	mad.lo.s32 	%r1, %r20, %r21, %r22;
	setp.ge.s32 	%p1, %r1, %r19;
	@%p1 bra 	$L__BB0_13;
	cvta.to.global.u64 	%rd12, %rd9;
	mul.wide.s32 	%rd13, %r1, 4;
	add.s64 	%rd14, %rd12, %rd13;
	ld.global.u32 	%r2, [%rd14];
	setp.lt.s32 	%p2, %r2, 1;
	mov.f32 	%f35, 0f00000000;
	@%p2 bra 	$L__BB0_12;
	mov.f32 	%f35, 0f00000000;
	mov.b32 	%r41, 0;
	mov.u64 	%rd15, __cudart_i2opi_f;
$L__BB0_3:
	cvt.rn.f32.u32 	%f12, %r41;
	mul.f32 	%f2, %f12, 0f3A83126F;
	mul.f32 	%f13, %f2, 0f3F22F983;
	cvt.rni.s32.f32 	%r45, %f13;
	cvt.rn.f32.s32 	%f14, %r45;
	fma.rn.f32 	%f15, %f14, 0fBFC90FDA, %f2;
	fma.rn.f32 	%f16, %f14, 0fB3A22168, %f15;
	fma.rn.f32 	%f34, %f14, 0fA7C234C5, %f16;
	abs.f32 	%f4, %f2;
	setp.ltu.f32 	%p3, %f4, 0f47CE4780;
	@%p3 bra 	$L__BB0_11;
	setp.neu.f32 	%p4, %f4, 0f7F800000;
	@%p4 bra 	$L__BB0_6;
	mov.f32 	%f19, 0f00000000;
	mul.rn.f32 	%f34, %f2, %f19;
	mov.b32 	%r45, 0;
	bra.uni 	$L__BB0_11;
$L__BB0_6:
	mov.b32 	%r5, %f2;
	shl.b32 	%r25, %r5, 8;
	or.b32  	%r6, %r25, -2147483648;
	mov.b64 	%rd28, 0;
	mov.b32 	%r42, 0;
	mov.u64 	%rd26, %rd15;
	mov.u64 	%rd27, %rd1;
$L__BB0_7:
	.pragma "nounroll";
	ld.global.nc.u32 	%r26, [%rd26];
	mad.wide.u32 	%rd17, %r26, %r6, %rd28;
	shr.u64 	%rd28, %rd17, 32;
	st.local.u32 	[%rd27], %rd17;
	add.s32 	%r42, %r42, 1;
	add.s64 	%rd27, %rd27, 4;
	add.s64 	%rd26, %rd26, 4;
	setp.ne.s32 	%p5, %r42, 6;
	@%p5 bra 	$L__BB0_7;
	shr.u32 	%r27, %r5, 23;
	st.local.u32 	[%rd1+24], %rd28;
	and.b32  	%r9, %r27, 31;
	add.s32 	%r28, %r27, -128;
	shr.u32 	%r29, %r28, 5;
	mul.wide.u32 	%rd18, %r29, 4;
	sub.s64 	%rd8, %rd1, %rd18;
	ld.local.u32 	%r43, [%rd8+24];
	ld.local.u32 	%r44, [%rd8+20];
	setp.eq.s32 	%p6, %r9, 0;
	@%p6 bra 	$L__BB0_10;
	shf.l.wrap.b32 	%r43, %r44, %r43, %r9;
	ld.local.u32 	%r30, [%rd8+16];
	shf.l.wrap.b32 	%r44, %r30, %r44, %r9;
$L__BB0_10:
	shr.u32 	%r31, %r43, 30;
	shf.l.wrap.b32 	%r32, %r44, %r43, 2;
	shl.b32 	%r33, %r44, 2;
	shr.u32 	%r34, %r32, 31;
	add.s32 	%r45, %r34, %r31;
	shr.s32 	%r35, %r32, 31;
	xor.b32  	%r36, %r35, %r32;
	xor.b32  	%r37, %r35, %r33;
	cvt.u64.u32 	%rd19, %r36;
	shl.b64 	%rd20, %rd19, 32;
	cvt.u64.u32 	%rd21, %r37;
	or.b64  	%rd22, %rd20, %rd21;
	cvt.rn.f64.s64 	%fd1, %rd22;
	mul.f64 	%fd2, %fd1, 0d3BF921FB54442D19;
	cvt.rn.f32.f64 	%f17, %fd2;
	neg.f32 	%f18, %f17;
	setp.lt.s32 	%p7, %r32, 0;
	selp.f32 	%f34, %f18, %f17, %p7;
$L__BB0_11:
	mul.rn.f32 	%f20, %f34, %f34;
	and.b32  	%r39, %r45, 1;
	setp.eq.b32 	%p8, %r39, 1;
	selp.f32 	%f21, 0f3F800000, %f34, %p8;
	fma.rn.f32 	%f22, %f20, %f21, 0f00000000;
	fma.rn.f32 	%f23, %f20, 0f37CBAC00, 0fBAB607ED;
	selp.f32 	%f24, %f23, 0fB94D4153, %p8;
	selp.f32 	%f25, 0f3D2AAABB, 0f3C0885E4, %p8;
	fma.rn.f32 	%f26, %f24, %f20, %f25;
	selp.f32 	%f27, 0fBEFFFFFF, 0fBE2AAAA8, %p8;
	fma.rn.f32 	%f28, %f26, %f20, %f27;
	fma.rn.f32 	%f29, %f28, %f22, %f21;
	and.b32  	%r40, %r45, 2;
	setp.eq.s32 	%p9, %r40, 0;
	mov.f32 	%f30, 0f00000000;
	sub.f32 	%f31, %f30, %f29;
	selp.f32 	%f32, %f29, %f31, %p9;
	add.f32 	%f35, %f35, %f32;
	add.s32 	%r41, %r41, 1;
	setp.ne.s32 	%p10, %r41, %r2;
	@%p10 bra 	$L__BB0_3;
$L__BB0_12:
	cvta.to.global.u64 	%rd23, %rd10;
	add.s64 	%rd25, %rd23, %rd13;
	st.global.f32 	[%rd25], %f35;
$L__BB0_13:
	ret;

}
	// .globl	_Z14dynamic_assignPKiPfiPi
.visible .entry _Z14dynamic_assignPKiPfiPi(
	.param .u64 .ptr .align 1 _Z14dynamic_assignPKiPfiPi_param_0,
	.param .u64 .ptr .align 1 _Z14dynamic_assignPKiPfiPi_param_1,
	.param .u32 _Z14dynamic_assignPKiPfiPi_param_2,
	.param .u64 .ptr .align 1 _Z14dynamic_assignPKiPfiPi_param_3
)
{
	.local .align 4 .b8 	__local_depot1[28];
	.reg .b64 	%SP;
	.reg .b64 	%SPL;
	.reg .pred 	%p<12>;
	.reg .b32 	%r<46>;
	.reg .b32 	%f<36>;
	.reg .b64 	%rd<31>;
	.reg .b64 	%fd<3>;

	mov.u64 	%SPL, __local_depot1;
	ld.param.u64 	%rd12, [_Z14dynamic_assignPKiPfiPi_param_0];
	ld.param.u64 	%rd13, [_Z14dynamic_assignPKiPfiPi_param_1];
	ld.param.u32 	%r21, [_Z14dynamic_assignPKiPfiPi_param_2];
	ld.param.u64 	%rd14, [_Z14dynamic_assignPKiPfiPi_param_3];
	cvta.to.global.u64 	%rd1, %rd14;
	add.u64 	%rd2, %SPL, 0;
	atom.global.add.u32 	%r40, [%rd1], 1;
	setp.ge.s32 	%p1, %r40, %r21;
	@%p1 bra 	$L__BB1_14;
	cvta.to.global.u64 	%rd3, %rd12;
	cvta.to.global.u64 	%rd4, %rd13;
	mov.u64 	%rd18, __cudart_i2opi_f;
$L__BB1_2:
	mul.wide.s32 	%rd16, %r40, 4;
	add.s64 	%rd17, %rd3, %rd16;
	ld.global.u32 	%r3, [%rd17];
	setp.lt.s32 	%p2, %r3, 1;
	mov.f32 	%f35, 0f00000000;
	@%p2 bra 	$L__BB1_13;
	mov.f32 	%f35, 0f00000000;
	mov.b32 	%r41, 0;
$L__BB1_4:
	cvt.rn.f32.u32 	%f12, %r41;
	mul.f32 	%f2, %f12, 0f3A83126F;
	mul.f32 	%f13, %f2, 0f3F22F983;
	cvt.rni.s32.f32 	%r45, %f13;
	cvt.rn.f32.s32 	%f14, %r45;
	fma.rn.f32 	%f15, %f14, 0fBFC90FDA, %f2;
	fma.rn.f32 	%f16, %f14, 0fB3A22168, %f15;
	fma.rn.f32 	%f34, %f14, 0fA7C234C5, %f16;
	abs.f32 	%f4, %f2;
	setp.ltu.f32 	%p3, %f4, 0f47CE4780;
	@%p3 bra 	$L__BB1_12;
	setp.neu.f32 	%p4, %f4, 0f7F800000;
	@%p4 bra 	$L__BB1_7;
	mov.f32 	%f19, 0f00000000;
	mul.rn.f32 	%f34, %f2, %f19;
	mov.b32 	%r45, 0;
	bra.uni 	$L__BB1_12;
$L__BB1_7:
	mov.b32 	%r6, %f2;
	shl.b32 	%r24, %r6, 8;
	or.b32  	%r7, %r24, -2147483648;
	mov.b64 	%rd30, 0;
	mov.b32 	%r42, 0;
	mov.u64 	%rd28, %rd18;
	mov.u64 	%rd29, %rd2;
$L__BB1_8:
	.pragma "nounroll";
	ld.global.nc.u32 	%r25, [%rd28];
	mad.wide.u32 	%rd20, %r25, %r7, %rd30;
	shr.u64 	%rd30, %rd20, 32;
	st.local.u32 	[%rd29], %rd20;
	add.s32 	%r42, %r42, 1;
	add.s64 	%rd29, %rd29, 4;
	add.s64 	%rd28, %rd28, 4;
	setp.ne.s32 	%p5, %r42, 6;
	@%p5 bra 	$L__BB1_8;
	shr.u32 	%r26, %r6, 23;
	st.local.u32 	[%rd2+24], %rd30;
	and.b32  	%r10, %r26, 31;
	add.s32 	%r27, %r26, -128;
	shr.u32 	%r28, %r27, 5;
	mul.wide.u32 	%rd21, %r28, 4;
	sub.s64 	%rd11, %rd2, %rd21;
	ld.local.u32 	%r43, [%rd11+24];
	ld.local.u32 	%r44, [%rd11+20];
	setp.eq.s32 	%p6, %r10, 0;
	@%p6 bra 	$L__BB1_11;
	shf.l.wrap.b32 	%r43, %r44, %r43, %r10;
	ld.local.u32 	%r29, [%rd11+16];
	shf.l.wrap.b32 	%r44, %r29, %r44, %r10;
$L__BB1_11:
	shr.u32 	%r30, %r43, 30;
	shf.l.wrap.b32 	%r31, %r44, %r43, 2;
	shl.b32 	%r32, %r44, 2;
	shr.u32 	%r33, %r31, 31;
	add.s32 	%r45, %r33, %r30;
	shr.s32 	%r34, %r31, 31;
	xor.b32  	%r35, %r34, %r31;
	xor.b32  	%r36, %r34, %r32;
	cvt.u64.u32 	%rd22, %r35;
	shl.b64 	%rd23, %rd22, 32;
	cvt.u64.u32 	%rd24, %r36;
	or.b64  	%rd25, %rd23, %rd24;
	cvt.rn.f64.s64 	%fd1, %rd25;
	mul.f64 	%fd2, %fd1, 0d3BF921FB54442D19;
	cvt.rn.f32.f64 	%f17, %fd2;
	neg.f32 	%f18, %f17;
	setp.lt.s32 	%p7, %r31, 0;
	selp.f32 	%f34, %f18, %f17, %p7;
$L__BB1_12:
	mul.rn.f32 	%f20, %f34, %f34;
	and.b32  	%r38, %r45, 1;
	setp.eq.b32 	%p8, %r38, 1;
	selp.f32 	%f21, 0f3F800000, %f34, %p8;
	fma.rn.f32 	%f22, %f20, %f21, 0f00000000;
	fma.rn.f32 	%f23, %f20, 0f37CBAC00, 0fBAB607ED;
	selp.f32 	%f24, %f23, 0fB94D4153, %p8;
	selp.f32 	%f25, 0f3D2AAABB, 0f3C0885E4, %p8;
	fma.rn.f32 	%f26, %f24, %f20, %f25;
	selp.f32 	%f27, 0fBEFFFFFF, 0fBE2AAAA8, %p8;
	fma.rn.f32 	%f28, %f26, %f20, %f27;
	fma.rn.f32 	%f29, %f28, %f22, %f21;
	and.b32  	%r39, %r45, 2;
	setp.eq.s32 	%p9, %r39, 0;
	mov.f32 	%f30, 0f00000000;
	sub.f32 	%f31, %f30, %f29;
	selp.f32 	%f32, %f29, %f31, %p9;
	add.f32 	%f35, %f35, %f32;
	add.s32 	%r41, %r41, 1;
	setp.ne.s32 	%p10, %r41, %r3;
	@%p10 bra 	$L__BB1_4;
$L__BB1_13:
	add.s64 	%rd27, %rd4, %rd16;
	st.global.f32 	[%rd27], %f35;
	atom.global.add.u32 	%r40, [%rd1], 1;
	setp.lt.s32 	%p11, %r40, %r21;
	@%p11 bra 	$L__BB1_2;
$L__BB1_14:
	ret;

}


// ===== COMPILED SASS (sm_100) =====

	.target	sm_100

	.elftype	@"ET_EXEC"


//--------------------- .note.nv.tkinfo           --------------------------
	.section	.note.nv.tkinfo,"",@"SHT_NOTE"
	.sectionflags	@"SHF_NOTE_NV_TKINFO"
	.tkinfo
        /*0018*/ 	.word	0x00000002
        /*0030*/ 	.string	""
        /*0030*/ 	.string	"ptxas"
        /*0030*/ 	.string	"Cuda compilation tools, release 13.0, V13.0.88"
        /*0030*/ 	.string	"Build cuda_13.0.r13.0/compiler.36424714_0"
        /*0030*/ 	.string	"-arch sm_100 -m 64 "



//--------------------- .note.nv.cuinfo           --------------------------
	.section	.note.nv.cuinfo,"",@"SHT_NOTE"
	.sectionflags	@"SHF_NOTE_NV_CUINFO"
        /*0018*/ 	.short	0x0002
        /*001a*/ 	.short	0x0064
        /*001c*/ 	.short	0x0082
	.zero		2


//--------------------- .nv.info                  --------------------------
	.section	.nv.info,"",@"SHT_CUDA_INFO"
	.align	4


	//----- nvinfo : EIATTR_REGCOUNT
	.align		4
        /*0000*/ 	.byte	0x04, 0x2f
        /*0002*/ 	.short	(.L_2 - .L_1)
	.align		4
.L_1:
        /*0004*/ 	.word	index@(_Z13static_assignPKiPfi)
        /*0008*/ 	.word	0x00000016


	//----- nvinfo : EIATTR_FRAME_SIZE
	.align		4
.L_2:
        /*000c*/ 	.byte	0x04, 0x11
        /*000e*/ 	.short	(.L_4 - .L_3)
	.align		4
.L_3:
        /*0010*/ 	.word	index@(_Z13static_assignPKiPfi)
        /*0014*/ 	.word	0x00000000


	//----- nvinfo : EIATTR_REGCOUNT
	.align		4
.L_4:
        /*0018*/ 	.byte	0x04, 0x2f
        /*001a*/ 	.short	(.L_6 - .L_5)
	.align		4
.L_5:
        /*001c*/ 	.word	index@(_Z14dynamic_assignPKiPfiPi)
        /*0020*/ 	.word	0x00000016


	//----- nvinfo : EIATTR_FRAME_SIZE
	.align		4
.L_6:
        /*0024*/ 	.byte	0x04, 0x11
        /*0026*/ 	.short	(.L_8 - .L_7)
	.align		4
.L_7:
        /*0028*/ 	.word	index@(_Z14dynamic_assignPKiPfiPi)
        /*002c*/ 	.word	0x00000000


	//----- nvinfo : EIATTR_MIN_STACK_SIZE
	.align		4
.L_8:
        /*0030*/ 	.byte	0x04, 0x12
        /*0032*/ 	.short	(.L_10 - .L_9)
	.align		4
.L_9:
        /*0034*/ 	.word	index@(_Z14dynamic_assignPKiPfiPi)
        /*0038*/ 	.word	0x00000000


	//----- nvinfo : EIATTR_MIN_STACK_SIZE
	.align		4
.L_10:
        /*003c*/ 	.byte	0x04, 0x12
        /*003e*/ 	.short	(.L_12 - .L_11)
	.align		4
.L_11:
        /*0040*/ 	.word	index@(_Z13static_assignPKiPfi)
        /*0044*/ 	.word	0x00000000
.L_12:


//--------------------- .nv.compat                --------------------------
	.section	.nv.compat,"",@"SHT_CUDA_COMPAT_INFO"
	.align	4
        /*0000*/ 	.byte	0x02, 0x09, 0x00, 0x00, 0x02, 0x02, 0x01, 0x00, 0x02, 0x05, 0x05, 0x00, 0x03, 0x07, 0x01, 0x01
        /*0010*/ 	.byte	0x02, 0x03, 0x00, 0x00, 0x02, 0x06, 0x01, 0x00, 0x04, 0x0b, 0x08, 0x00, 0x01, 0x00, 0x00, 0x00
        /*0020*/ 	.byte	0x00, 0x00, 0x00, 0x00


//--------------------- .nv.info._Z14dynamic_assignPKiPfiPi --------------------------
	.section	.nv.info._Z14dynamic_assignPKiPfiPi,"",@"SHT_CUDA_INFO"
	.sectionflags	@""
	.align	4


	//----- nvinfo : EIATTR_CUDA_API_VERSION
	.align		4
        /*0000*/ 	.byte	0x04, 0x37
        /*0002*/ 	.short	(.L_14 - .L_13)
.L_13:
        /*0004*/ 	.word	0x00000082


	//----- nvinfo : EIATTR_KPARAM_INFO
	.align		4
.L_14:
        /*0008*/ 	.byte	0x04, 0x17
        /*000a*/ 	.short	(.L_16 - .L_15)
.L_15:
        /*000c*/ 	.word	0x00000000
        /*0010*/ 	.short	0x0003
        /*0012*/ 	.short	0x0018
        /*0014*/ 	.byte	0x00, 0xf5, 0x21, 0x00


	//----- nvinfo : EIATTR_KPARAM_INFO
	.align		4
.L_16:
        /*0018*/ 	.byte	0x04, 0x17
        /*001a*/ 	.short	(.L_18 - .L_17)
.L_17:
        /*001c*/ 	.word	0x00000000
        /*0020*/ 	.short	0x0002
        /*0022*/ 	.short	0x0010
        /*0024*/ 	.byte	0x00, 0xf0, 0x11, 0x00


	//----- nvinfo : EIATTR_KPARAM_INFO
	.align		4
.L_18:
        /*0028*/ 	.byte	0x04, 0x17
        /*002a*/ 	.short	(.L_20 - .L_19)
.L_19:
        /*002c*/ 	.word	0x00000000
        /*0030*/ 	.short	0x0001
        /*0032*/ 	.short	0x0008
        /*0034*/ 	.byte	0x00, 0xf5, 0x21, 0x00


	//----- nvinfo : EIATTR_KPARAM_INFO
	.align		4
.L_20:
        /*0038*/ 	.byte	0x04, 0x17
        /*003a*/ 	.short	(.L_22 - .L_21)
.L_21:
        /*003c*/ 	.word	0x00000000
        /*0040*/ 	.short	0x0000
        /*0042*/ 	.short	0x0000
        /*0044*/ 	.byte	0x00, 0xf5, 0x21, 0x00


	//----- nvinfo : EIATTR_SPARSE_MMA_MASK
	.align		4
.L_22:
        /*0048*/ 	.byte	0x03, 0x50
        /*004a*/ 	.short	0x0000


	//----- nvinfo : EIATTR_MAXREG_COUNT
	.align		4
        /*004c*/ 	.byte	0x03, 0x1b
        /*004e*/ 	.short	0x00ff


	//----- nvinfo : EIATTR_MERCURY_ISA_VERSION
	.align		4
        /*0050*/ 	.byte	0x03, 0x5f
        /*0052*/ 	.short	0x0101


	//----- nvinfo : EIATTR_INT_WARP_WIDE_INSTR_OFFSETS
	.align		4
        /*0054*/ 	.byte	0x04, 0x31
        /*0056*/ 	.short	(.L_24 - .L_23)


	//   ....[0]....
.L_23:
        /*0058*/ 	.word	0x00000020


	//   ....[1]....
        /*005c*/ 	.word	0x000000d0


	//   ....[2]....
        /*0060*/ 	.word	0x00000990


	//   ....[3]....
        /*0064*/ 	.word	0x00000a60


	//----- nvinfo : EIATTR_VRC_CTA_INIT_COUNT
	.align		4
.L_24:
        /*0068*/ 	.byte	0x02, 0x4a
	.zero		1
	.zero		1


	//----- nvinfo : EIATTR_EXIT_INSTR_OFFSETS
	.align		4
        /*006c*/ 	.byte	0x04, 0x1c
        /*006e*/ 	.short	(.L_26 - .L_25)


	//   ....[0]....
.L_25:
        /*0070*/ 	.word	0x00000100


	//   ....[1]....
        /*0074*/ 	.word	0x00000aa0


	//----- nvinfo : EIATTR_CRS_STACK_SIZE
	.align		4
.L_26:
        /*0078*/ 	.byte	0x04, 0x1e
        /*007a*/ 	.short	(.L_28 - .L_27)
.L_27:
        /*007c*/ 	.word	0x00000000


	//----- nvinfo : EIATTR_CBANK_PARAM_SIZE
	.align		4
.L_28:
        /*0080*/ 	.byte	0x03, 0x19
        /*0082*/ 	.short	0x0020


	//----- nvinfo : EIATTR_PARAM_CBANK
	.align		4
        /*0084*/ 	.byte	0x04, 0x0a
        /*0086*/ 	.short	(.L_30 - .L_29)
	.align		4
.L_29:
        /*0088*/ 	.word	index@(.nv.constant0._Z14dynamic_assignPKiPfiPi)
        /*008c*/ 	.short	0x0380
        /*008e*/ 	.short	0x0020


	//----- nvinfo : EIATTR_SW_WAR
	.align		4
.L_30:
        /*0090*/ 	.byte	0x04, 0x36
        /*0092*/ 	.short	(.L_32 - .L_31)
.L_31:
        /*0094*/ 	.word	0x00000008
.L_32:


//--------------------- .nv.info._Z13static_assignPKiPfi --------------------------
	.section	.nv.info._Z13static_assignPKiPfi,"",@"SHT_CUDA_INFO"
	.sectionflags	@""
	.align	4


	//----- nvinfo : EIATTR_CUDA_API_VERSION
	.align		4
        /*0000*/ 	.byte	0x04, 0x37
        /*0002*/ 	.short	(.L_34 - .L_33)
.L_33:
        /*0004*/ 	.word	0x00000082


	//----- nvinfo : EIATTR_KPARAM_INFO
	.align		4
.L_34:
        /*0008*/ 	.byte	0x04, 0x17
        /*000a*/ 	.short	(.L_36 - .L_35)
.L_35:
        /*000c*/ 	.word	0x00000000
        /*0010*/ 	.short	0x0002
        /*0012*/ 	.short	0x0010
        /*0014*/ 	.byte	0x00, 0xf0, 0x11, 0x00


	//----- nvinfo : EIATTR_KPARAM_INFO
	.align		4
.L_36:
        /*0018*/ 	.byte	0x04, 0x17
        /*001a*/ 	.short	(.L_38 - .L_37)
.L_37:
        /*001c*/ 	.word	0x00000000
        /*0020*/ 	.short	0x0001
        /*0022*/ 	.short	0x0008
        /*0024*/ 	.byte	0x00, 0xf5, 0x21, 0x00


	//----- nvinfo : EIATTR_KPARAM_INFO
	.align		4
.L_38:
        /*0028*/ 	.byte	0x04, 0x17
        /*002a*/ 	.short	(.L_40 - .L_39)
.L_39:
        /*002c*/ 	.word	0x00000000
        /*0030*/ 	.short	0x0000
        /*0032*/ 	.short	0x0000
        /*0034*/ 	.byte	0x00, 0xf5, 0x21, 0x00


	//----- nvinfo : EIATTR_SPARSE_MMA_MASK
	.align		4
.L_40:
        /*0038*/ 	.byte	0x03, 0x50
        /*003a*/ 	.short	0x0000


	//----- nvinfo : EIATTR_MAXREG_COUNT
	.align		4
        /*003c*/ 	.byte	0x03, 0x1b
        /*003e*/ 	.short	0x00ff


	//----- nvinfo : EIATTR_MERCURY_ISA_VERSION
	.align		4
        /*0040*/ 	.byte	0x03, 0x5f
        /*0042*/ 	.short	0x0101


	//----- nvinfo : EIATTR_VRC_CTA_INIT_COUNT
	.align		4
        /*0044*/ 	.byte	0x02, 0x4a
	.zero		1
	.zero		1


	//----- nvinfo : EIATTR_EXIT_INSTR_OFFSETS
	.align		4
        /*0048*/ 	.byte	0x04, 0x1c
        /*004a*/ 	.short	(.L_42 - .L_41)


	//   ....[0]....
.L_41:
        /*004c*/ 	.word	0x00000070


	//   ....[1]....
        /*0050*/ 	.word	0x00000910


	//----- nvinfo : EIATTR_CRS_STACK_SIZE
	.align		4
.L_42:
        /*0054*/ 	.byte	0x04, 0x1e
        /*0056*/ 	.short	(.L_44 - .L_43)
.L_43:
        /*0058*/ 	.word	0x00000000


	//----- nvinfo : EIATTR_CBANK_PARAM_SIZE
	.align		4
.L_44:
        /*005c*/ 	.byte	0x03, 0x19
        /*005e*/ 	.short	0x0014


	//----- nvinfo : EIATTR_PARAM_CBANK
	.align		4
        /*0060*/ 	.byte	0x04, 0x0a
        /*0062*/ 	.short	(.L_46 - .L_45)
	.align		4
.L_45:
        /*0064*/ 	.word	index@(.nv.constant0._Z13static_assignPKiPfi)
        /*0068*/ 	.short	0x0380
        /*006a*/ 	.short	0x0014


	//----- nvinfo : EIATTR_SW_WAR
	.align		4
.L_46:
        /*006c*/ 	.byte	0x04, 0x36
        /*006e*/ 	.short	(.L_48 - .L_47)
.L_47:
        /*0070*/ 	.word	0x00000008
.L_48:


//--------------------- .nv.callgraph             --------------------------
	.section	.nv.callgraph,"",@"SHT_CUDA_CALLGRAPH"
	.align	4
	.sectionentsize	8
	.align		4
        /*0000*/ 	.word	0x00000000
	.align		4
        /*0004*/ 	.word	0xffffffff
	.align		4
        /*0008*/ 	.word	0x00000000
	.align		4
        /*000c*/ 	.word	0xfffffffe
	.align		4
        /*0010*/ 	.word	0x00000000
	.align		4
        /*0014*/ 	.word	0xfffffffd
	.align		4
        /*0018*/ 	.word	0x00000000
	.align		4
        /*001c*/ 	.word	0xfffffffc


//--------------------- .nv.constant4             --------------------------
	.section	.nv.constant4,"a",@progbits
	.align	8
	.align		8
.nv.constant4:
        /*0000*/ 	.dword	__cudart_i2opi_f


//--------------------- .text._Z14dynamic_assignPKiPfiPi --------------------------
	.section	.text._Z14dynamic_assignPKiPfiPi,"ax",@progbits
	.align	128
        .global         _Z14dynamic_assignPKiPfiPi
        .type           _Z14dynamic_assignPKiPfiPi,@function
        .size           _Z14dynamic_assignPKiPfiPi,(.L_x_19 - _Z14dynamic_assignPKiPfiPi)
        .other          _Z14dynamic_assignPKiPfiPi,@"STO_CUDA_ENTRY STV_DEFAULT"
_Z14dynamic_assignPKiPfiPi:
.text._Z14dynamic_assignPKiPfiPi:
[----:B------:R-:W-:Y:S01]  /*0000*/  LDC R1, c[0x0][0x37c] ;  /* 0x0000df00ff017b82 */ /* 0x000fe20000000800 */
[----:B------:R-:W0:Y:S01]  /*0010*/  S2R R7, SR_LANEID ;  /* 0x0000000000077919 */ /* 0x000e220000000000 */
[----:B------:R-:W-:-:S06]  /*0020*/  VOTEU.ANY UR4, UPT, PT ;  /* 0x0000000000047886 */ /* 0x000fcc00038e0100 */
[----:B------:R-:W1:Y:S01]  /*0030*/  LDC.64 R2, c[0x0][0x398] ;  /* 0x0000e600ff027b82 */ /* 0x000e620000000a00 */
[----:B------:R-:W0:Y:S01]  /*0040*/  FLO.U32 R4, UR4 ;  /* 0x0000000400047d00 */ /* 0x000e2200080e0000 */
[----:B------:R-:W1:Y:S07]  /*0050*/  LDCU.64 UR6, c[0x0][0x358] ;  /* 0x00006b00ff0677ac */ /* 0x000e6e0008000a00 */
[----:B------:R-:W1:Y:S01]  /*0060*/  POPC R5, UR4 ;  /* 0x0000000400057d09 */ /* 0x000e620008000000 */
[----:B0-----:R-:W-:-:S13]  /*0070*/  ISETP.EQ.U32.AND P0, PT, R4, R7, PT ;  /* 0x000000070400720c */ /* 0x001fda0003f02070 */
[----:B-1----:R-:W2:Y:S01]  /*0080*/  @P0 ATOMG.E.ADD.STRONG.GPU PT, R3, desc[UR6][R2.64], R5 ;  /* 0x80000005020309a8 */ /* 0x002ea200081ef106 */
[----:B------:R-:W0:Y:S02]  /*0090*/  S2R R6, SR_LTMASK ;  /* 0x0000000000067919 */ /* 0x000e240000003900 */
[----:B0-----:R-:W-:Y:S01]  /*00a0*/  LOP3.LUT R6, R6, UR4, RZ, 0xc0, !PT ;  /* 0x0000000406067c12 */ /* 0x001fe2000f8ec0ff */
[----:B------:R-:W0:Y:S03]  /*00b0*/  LDCU UR4, c[0x0][0x390] ;  /* 0x00007200ff0477ac */ /* 0x000e260008000800 */
[----:B------:R-:W1:Y:S01]  /*00c0*/  POPC R7, R6 ;  /* 0x0000000600077309 */ /* 0x000e620000000000 */
[----:B--2---:R-:W1:Y:S02]  /*00d0*/  SHFL.IDX PT, R0, R3, R4, 0x1f ;  /* 0x00001f0403007589 */ /* 0x004e6400000e0000 */
[----:B-1----:R-:W-:-:S05]  /*00e0*/  IMAD.IADD R0, R0, 0x1, R7 ;  /* 0x0000000100007824 */ /* 0x002fca00078e0207 */
[----:B0-----:R-:W-:-:S13]  /*00f0*/  ISETP.GE.AND P0, PT, R0, UR4, PT ;  /* 0x0000000400007c0c */ /* 0x001fda000bf06270 */
[----:B------:R-:W-:Y:S05]  /*0100*/  @P0 EXIT ;  /* 0x000000000000094d */ /* 0x000fea0003800000 */
[----:B------:R-:W-:-:S07]  /*0110*/  IMAD.MOV.U32 R3, RZ, RZ, R0 ;  /* 0x000000ffff037224 */ /* 0x000fce00078e0000 */
.L_x_8:
[----:B------:R-:W0:Y:S02]  /*0120*/  LDC.64 R6, c[0x0][0x380] ;  /* 0x0000e000ff067b82 */ /* 0x000e240000000a00 */
[----:B0-----:R-:W-:-:S05]  /*0130*/  IMAD.WIDE R6, R3, 0x4, R6 ;  /* 0x0000000403067825 */ /* 0x001fca00078e0206 */
[----:B------:R-:W2:Y:S01]  /*0140*/  LDG.E R5, desc[UR6][R6.64] ;  /* 0x0000000606057981 */ /* 0x000ea2000c1e1900 */
[----:B------:R-:W-:Y:S05]  /*0150*/  YIELD ;  /* 0x0000000000007946 */ /* 0x000fea0003800000 */
[----:B------:R-:W-:Y:S01]  /*0160*/  BSSY.RECONVERGENT B0, `(.L_x_0) ;  /* 0x0000081000007945 */ /* 0x000fe20003800200 */
[----:B------:R-:W-:Y:S01]  /*0170*/  IMAD.MOV.U32 R4, RZ, RZ, RZ ;  /* 0x000000ffff047224 */ /* 0x000fe200078e00ff */
[----:B--2---:R-:W-:-:S13]  /*0180*/  ISETP.GE.AND P0, PT, R5, 0x1, PT ;  /* 0x000000010500780c */ /* 0x004fda0003f06270 */
[----:B------:R-:W-:Y:S05]  /*0190*/  @!P0 BRA `(.L_x_1) ;  /* 0x0000000400f48947 */ /* 0x000fea0003800000 */
[----:B------:R-:W-:Y:S02]  /*01a0*/  IMAD.MOV.U32 R4, RZ, RZ, RZ ;  /* 0x000000ffff047224 */ /* 0x000fe400078e00ff */
[----:B------:R-:W-:-:S07]  /*01b0*/  IMAD.MOV.U32 R6, RZ, RZ, RZ ;  /* 0x000000ffff067224 */ /* 0x000fce00078e00ff */
.L_x_7:
[----:B------:R-:W-:Y:S01]  /*01c0*/  I2FP.F32.U32 R0, R6 ;  /* 0x0000000600007245 */ /* 0x000fe20000201000 */
[----:B------:R-:W-:Y:S04]  /*01d0*/  BSSY.RECONVERGENT B1, `(.L_x_2) ;  /* 0x0000064000017945 */ /* 0x000fe80003800200 */
[----:B------:R-:W-:-:S04]  /*01e0*/  FMUL R18, R0, 0.0010000000474974513054 ;  /* 0x3a83126f00127820 */ /* 0x000fc80000400000 */
[C---:B------:R-:W-:Y:S01]  /*01f0*/  FMUL R0, R18.reuse, 0.63661974668502807617 ;  /* 0x3f22f98312007820 */ /* 0x040fe20000400000 */
[----:B------:R-:W-:-:S05]  /*0200*/  FSETP.GE.AND P0, PT, |R18|, 105615, PT ;  /* 0x47ce47801200780b */ /* 0x000fca0003f06200 */
[----:B------:R-:W0:Y:S02]  /*0210*/  F2I.NTZ R0, R0 ;  /* 0x0000000000007305 */ /* 0x000e240000203100 */
[----:B0-----:R-:W-:-:S05]  /*0220*/  I2FP.F32.S32 R7, R0 ;  /* 0x0000000000077245 */ /* 0x001fca0000201400 */
[----:B------:R-:W-:-:S04]  /*0230*/  FFMA R8, R7, -1.5707962512969970703, R18 ;  /* 0xbfc90fda07087823 */ /* 0x000fc80000000012 */
[----:B------:R-:W-:-:S04]  /*0240*/  FFMA R8, R7, -7.5497894158615963534e-08, R8 ;  /* 0xb3a2216807087823 */ /* 0x000fc80000000008 */
[----:B------:R-:W-:Y:S01]  /*0250*/  FFMA R7, R7, -5.3903029534742383927e-15, R8 ;  /* 0xa7c234c507077823 */ /* 0x000fe20000000008 */
[----:B------:R-:W-:Y:S06]  /*0260*/  @!P0 BRA `(.L_x_3) ;  /* 0x0000000400688947 */ /* 0x000fec0003800000 */
[----:B------:R-:W-:-:S13]  /*0270*/  FSETP.NEU.AND P0, PT, |R18|, +INF , PT ;  /* 0x7f8000001200780b */ /* 0x000fda0003f0d200 */
[----:B------:R-:W-:Y:S01]  /*0280*/  @!P0 FMUL R7, RZ, R18 ;  /* 0x00000012ff078220 */ /* 0x000fe20000400000 */
[----:B------:R-:W-:Y:S01]  /*0290*/  @!P0 MOV R0, RZ ;  /* 0x000000ff00008202 */ /* 0x000fe20000000f00 */
[----:B------:R-:W-:Y:S06]  /*02a0*/  @!P0 BRA `(.L_x_3) ;  /* 0x0000000400588947 */ /* 0x000fec0003800000 */
[----:B------:R-:W-:Y:S01]  /*02b0*/  IMAD.SHL.U32 R0, R18, 0x100, RZ ;  /* 0x0000010012007824 */ /* 0x000fe200078e00ff */
[----:B------:R-:W0:Y:S01]  /*02c0*/  LDCU.64 UR8, c[0x4][URZ] ;  /* 0x01000000ff0877ac */ /* 0x000e220008000a00 */
[----:B------:R-:W-:Y:S02]  /*02d0*/  IMAD.MOV.U32 R7, RZ, RZ, RZ ;  /* 0x000000ffff077224 */ /* 0x000fe400078e00ff */
[----:B------:R-:W-:Y:S01]  /*02e0*/  IMAD.MOV.U32 R19, RZ, RZ, RZ ;  /* 0x000000ffff137224 */ /* 0x000fe200078e00ff */
[----:B------:R-:W-:Y:S01]  /*02f0*/  LOP3.LUT R17, R0, 0x80000000, RZ, 0xfc, !PT ;  /* 0x8000000000117812 */ /* 0x000fe200078efcff */
[----:B------:R-:W-:Y:S01]  /*0300*/  UMOV UR5, URZ ;  /* 0x000000ff00057c82 */ /* 0x000fe20008000000 */
[----:B------:R-:W-:-:S05]  /*0310*/  UMOV UR4, URZ ;  /* 0x000000ff00047c82 */ /* 0x000fca0008000000 */
.L_x_4:
[----:B0-----:R-:W-:Y:S01]  /*0320*/  IMAD.U32 R10, RZ, RZ, UR8 ;  /* 0x00000008ff0a7e24 */ /* 0x001fe2000f8e00ff */
[----:B------:R-:W-:-:S05]  /*0330*/  MOV R11, UR9 ;  /* 0x00000009000b7c02 */ /* 0x000fca0008000f00 */
[----:B------:R-:W2:Y:S01]  /*0340*/  LDG.E.CONSTANT R8, desc[UR6][R10.64] ;  /* 0x000000060a087981 */ /* 0x000ea2000c1e9900 */
[----:B------:R-:W-:Y:S01]  /*0350*/  UIADD3 UR4, UPT, UPT, UR4, 0x1, URZ ;  /* 0x0000000104047890 */ /* 0x000fe2000fffe0ff */
[C---:B------:R-:W-:Y:S01]  /*0360*/  ISETP.EQ.AND P0, PT, R19.reuse, RZ, PT ;  /* 0x000000ff1300720c */ /* 0x040fe20003f02270 */
[----:B------:R-:W-:Y:S01]  /*0370*/  UIADD3 UR8, UP1, UPT, UR8, 0x4, URZ ;  /* 0x0000000408087890 */ /* 0x000fe2000ff3e0ff */
[C---:B------:R-:W-:Y:S01]  /*0380*/  ISETP.EQ.AND P1, PT, R19.reuse, 0x4, PT ;  /* 0x000000041300780c */ /* 0x040fe20003f22270 */
[----:B------:R-:W-:Y:S01]  /*0390*/  UISETP.NE.AND UP0, UPT, UR4, 0x6, UPT ;  /* 0x000000060400788c */ /* 0x000fe2000bf05270 */
[C---:B------:R-:W-:Y:S01]  /*03a0*/  ISETP.EQ.AND P2, PT, R19.reuse, 0x8, PT ;  /* 0x000000081300780c */ /* 0x040fe20003f42270 */
[----:B------:R-:W-:Y:S01]  /*03b0*/  UIADD3.X UR9, UPT, UPT, URZ, UR9, URZ, UP1, !UPT ;  /* 0x00000009ff097290 */ /* 0x000fe20008ffe4ff */
[C---:B------:R-:W-:Y:S02]  /*03c0*/  ISETP.EQ.AND P3, PT, R19.reuse, 0xc, PT ;  /* 0x0000000c1300780c */ /* 0x040fe40003f62270 */
[----:B------:R-:W-:-:S02]  /*03d0*/  ISETP.EQ.AND P4, PT, R19, 0x10, PT ;  /* 0x000000101300780c */ /* 0x000fc40003f82270 */
[C---:B------:R-:W-:Y:S01]  /*03e0*/  ISETP.EQ.AND P5, PT, R19.reuse, 0x14, PT ;  /* 0x000000141300780c */ /* 0x040fe20003fa2270 */
[----:B------:R-:W-:Y:S02]  /*03f0*/  VIADD R19, R19, 0x4 ;  /* 0x0000000413137836 */ /* 0x000fe40000000000 */
[----:B--2---:R-:W-:-:S03]  /*0400*/  IMAD.WIDE.U32 R8, R8, R17, RZ ;  /* 0x0000001108087225 */ /* 0x004fc600078e00ff */
[----:B------:R-:W-:-:S04]  /*0410*/  IADD3 R0, P6, PT, R8, R7, RZ ;  /* 0x0000000708007210 */ /* 0x000fc80007fde0ff */
[----:B------:R-:W-:Y:S01]  /*0420*/  IADD3.X R7, PT, PT, R9, UR5, RZ, P6, !PT ;  /* 0x0000000509077c10 */ /* 0x000fe2000b7fe4ff */
[--C-:B------:R-:W-:Y:S01]  /*0430*/  @P0 IMAD.MOV.U32 R2, RZ, RZ, R0.reuse ;  /* 0x000000ffff020224 */ /* 0x100fe200078e0000 */
[----:B------:R-:W-:Y:S01]  /*0440*/  @P4 MOV R16, R0 ;  /* 0x0000000000104202 */ /* 0x000fe20000000f00 */
[--C-:B------:R-:W-:Y:S02]  /*0450*/  @P1 IMAD.MOV.U32 R13, RZ, RZ, R0.reuse ;  /* 0x000000ffff0d1224 */ /* 0x100fe400078e0000 */
[--C-:B------:R-:W-:Y:S02]  /*0460*/  @P2 IMAD.MOV.U32 R14, RZ, RZ, R0.reuse ;  /* 0x000000ffff0e2224 */ /* 0x100fe400078e0000 */
[--C-:B------:R-:W-:Y:S02]  /*0470*/  @P3 IMAD.MOV.U32 R15, RZ, RZ, R0.reuse ;  /* 0x000000ffff0f3224 */ /* 0x100fe400078e0000 */
[----:B------:R-:W-:Y:S01]  /*0480*/  @P5 IMAD.MOV.U32 R12, RZ, RZ, R0 ;  /* 0x000000ffff0c5224 */ /* 0x000fe200078e0000 */
[----:B------:R-:W-:Y:S06]  /*0490*/  BRA.U UP0, `(.L_x_4) ;  /* 0xfffffffd00a07547 */ /* 0x000fec000b83ffff */
[----:B------:R-:W-:Y:S01]  /*04a0*/  SHF.R.U32.HI R0, RZ, 0x17, R18 ;  /* 0x00000017ff007819 */ /* 0x000fe20000011612 */
[----:B------:R-:W-:Y:S03]  /*04b0*/  BSSY.RECONVERGENT B2, `(.L_x_5) ;  /* 0x0000027000027945 */ /* 0x000fe60003800200 */
[C---:B------:R-:W-:Y:S01]  /*04c0*/  LOP3.LUT P6, R11, R0.reuse, 0x1f, RZ, 0xc0, !PT ;  /* 0x0000001f000b7812 */ /* 0x040fe200078cc0ff */
[----:B------:R-:W-:-:S05]  /*04d0*/  VIADD R8, R0, 0xffffff80 ;  /* 0xffffff8000087836 */ /* 0x000fca0000000000 */
[----:B------:R-:W-:-:S05]  /*04e0*/  SHF.R.U32.HI R8, RZ, 0x5, R8 ;  /* 0x00000005ff087819 */ /* 0x000fca0000011608 */
[----:B------:R-:W-:-:S05]  /*04f0*/  IMAD.U32 R10, R8, -0x4, RZ ;  /* 0xfffffffc080a7824 */ /* 0x000fca00078e00ff */
[C---:B------:R-:W-:Y:S02]  /*0500*/  ISETP.EQ.AND P3, PT, R10.reuse, -0x18, PT ;  /* 0xffffffe80a00780c */ /* 0x040fe40003f62270 */
[C---:B------:R-:W-:Y:S02]  /*0510*/  ISETP.EQ.AND P4, PT, R10.reuse, -0x14, PT ;  /* 0xffffffec0a00780c */ /* 0x040fe40003f82270 */
[C---:B------:R-:W-:Y:S02]  /*0520*/  ISETP.EQ.AND P2, PT, R10.reuse, -0x10, PT ;  /* 0xfffffff00a00780c */ /* 0x040fe40003f42270 */
[C---:B------:R-:W-:Y:S02]  /*0530*/  ISETP.EQ.AND P1, PT, R10.reuse, -0xc, PT ;  /* 0xfffffff40a00780c */ /* 0x040fe40003f22270 */
[C---:B------:R-:W-:Y:S02]  /*0540*/  ISETP.EQ.AND P0, PT, R10.reuse, -0x8, PT ;  /* 0xfffffff80a00780c */ /* 0x040fe40003f02270 */
[----:B------:R-:W-:-:S03]  /*0550*/  ISETP.EQ.AND P5, PT, R10, RZ, PT ;  /* 0x000000ff0a00720c */ /* 0x000fc60003fa2270 */
[----:B------:R-:W-:Y:S02]  /*0560*/  @P3 MOV R8, R2 ;  /* 0x0000000200083202 */ /* 0x000fe40000000f00 */
[C---:B------:R-:W-:Y:S01]  /*0570*/  ISETP.EQ.AND P3, PT, R10.reuse, -0x4, PT ;  /* 0xfffffffc0a00780c */ /* 0x040fe20003f62270 */
[----:B------:R-:W-:Y:S02]  /*0580*/  @P4 IMAD.MOV.U32 R9, RZ, RZ, R2 ;  /* 0x000000ffff094224 */ /* 0x000fe400078e0002 */
[----:B------:R-:W-:Y:S01]  /*0590*/  @P4 IMAD.MOV.U32 R8, RZ, RZ, R13 ;  /* 0x000000ffff084224 */ /* 0x000fe200078e000d */
[----:B------:R-:W-:Y:S01]  /*05a0*/  ISETP.EQ.AND P4, PT, R10, 0x4, PT ;  /* 0x000000040a00780c */ /* 0x000fe20003f82270 */
[----:B------:R-:W-:Y:S02]  /*05b0*/  @P2 IMAD.MOV.U32 R8, RZ, RZ, R14 ;  /* 0x000000ffff082224 */ /* 0x000fe400078e000e */
[----:B------:R-:W-:Y:S02]  /*05c0*/  @P1 IMAD.MOV.U32 R8, RZ, RZ, R15 ;  /* 0x000000ffff081224 */ /* 0x000fe400078e000f */
[----:B------:R-:W-:-:S02]  /*05d0*/  @P0 IMAD.MOV.U32 R8, RZ, RZ, R16 ;  /* 0x000000ffff080224 */ /* 0x000fc400078e0010 */
[----:B------:R-:W-:Y:S01]  /*05e0*/  @P2 IMAD.MOV.U32 R9, RZ, RZ, R13 ;  /* 0x000000ffff092224 */ /* 0x000fe200078e000d */
[----:B------:R-:W-:Y:S01]  /*05f0*/  @P1 MOV R9, R14 ;  /* 0x0000000e00091202 */ /* 0x000fe20000000f00 */
[----:B------:R-:W-:Y:S01]  /*0600*/  @P0 IMAD.MOV.U32 R9, RZ, RZ, R15 ;  /* 0x000000ffff090224 */ /* 0x000fe200078e000f */
[----:B------:R-:W-:Y:S01]  /*0610*/  @P3 MOV R8, R12 ;  /* 0x0000000c00083202 */ /* 0x000fe20000000f00 */
[--C-:B------:R-:W-:Y:S02]  /*0620*/  @P5 IMAD.MOV.U32 R8, RZ, RZ, R7.reuse ;  /* 0x000000ffff085224 */ /* 0x100fe400078e0007 */
[----:B------:R-:W-:Y:S02]  /*0630*/  @P3 IMAD.MOV.U32 R9, RZ, RZ, R16 ;  /* 0x000000ffff093224 */ /* 0x000fe400078e0010 */
[----:B------:R-:W-:Y:S02]  /*0640*/  @P5 IMAD.MOV.U32 R9, RZ, RZ, R12 ;  /* 0x000000ffff095224 */ /* 0x000fe400078e000c */
[----:B------:R-:W-:-:S02]  /*0650*/  @P4 IMAD.MOV.U32 R9, RZ, RZ, R7 ;  /* 0x000000ffff094224 */ /* 0x000fc400078e0007 */
[----:B------:R-:W-:Y:S01]  /*0660*/  IMAD.MOV.U32 R0, RZ, RZ, R8 ;  /* 0x000000ffff007224 */ /* 0x000fe200078e0008 */
[----:B------:R-:W-:Y:S06]  /*0670*/  @!P6 BRA `(.L_x_6) ;  /* 0x000000000028e947 */ /* 0x000fec0003800000 */
[----:B------:R-:W-:Y:S01]  /*0680*/  @P2 MOV R8, R2 ;  /* 0x0000000200082202 */ /* 0x000fe20000000f00 */
[----:B------:R-:W-:Y:S01]  /*0690*/  @P1 IMAD.MOV.U32 R8, RZ, RZ, R13 ;  /* 0x000000ffff081224 */ /* 0x000fe200078e000d */
[----:B------:R-:W-:Y:S01]  /*06a0*/  SHF.L.W.U32.HI R0, R9, R11, R0 ;  /* 0x0000000b09007219 */ /* 0x000fe20000010e00 */
[----:B------:R-:W-:Y:S01]  /*06b0*/  @P0 IMAD.MOV.U32 R8, RZ, RZ, R14 ;  /* 0x000000ffff080224 */ /* 0x000fe200078e000e */
[----:B------:R-:W-:Y:S01]  /*06c0*/  ISETP.EQ.AND P0, PT, R10, 0x8, PT ;  /* 0x000000080a00780c */ /* 0x000fe20003f02270 */
[----:B------:R-:W-:Y:S02]  /*06d0*/  @P3 IMAD.MOV.U32 R8, RZ, RZ, R15 ;  /* 0x000000ffff083224 */ /* 0x000fe400078e000f */
[----:B------:R-:W-:Y:S01]  /*06e0*/  @P5 IMAD.MOV.U32 R8, RZ, RZ, R16 ;  /* 0x000000ffff085224 */ /* 0x000fe200078e0010 */
[----:B------:R-:W-:-:S09]  /*06f0*/  @P4 MOV R8, R12 ;  /* 0x0000000c00084202 */ /* 0x000fd20000000f00 */
[----:B------:R-:W-:-:S05]  /*0700*/  @P0 IMAD.MOV.U32 R8, RZ, RZ, R7 ;  /* 0x000000ffff080224 */ /* 0x000fca00078e0007 */
[----:B------:R-:W-:-:S07]  /*0710*/  SHF.L.W.U32.HI R9, R8, R11, R9 ;  /* 0x0000000b08097219 */ /* 0x000fce0000010e09 */
.L_x_6:
[----:B------:R-:W-:Y:S05]  /*0720*/  BSYNC.RECONVERGENT B2 ;  /* 0x0000000000027941 */ /* 0x000fea0003800200 */
.L_x_5:
[C-C-:B------:R-:W-:Y:S01]  /*0730*/  SHF.L.W.U32.HI R7, R9.reuse, 0x2, R0.reuse ;  /* 0x0000000209077819 */ /* 0x140fe20000010e00 */
[----:B------:R-:W-:Y:S01]  /*0740*/  IMAD.SHL.U32 R9, R9, 0x4, RZ ;  /* 0x0000000409097824 */ /* 0x000fe200078e00ff */
[----:B------:R-:W-:Y:S01]  /*0750*/  UMOV UR4, 0x54442d19 ;  /* 0x54442d1900047882 */ /* 0x000fe20000000000 */
[----:B------:R-:W-:Y:S01]  /*0760*/  UMOV UR5, 0x3bf921fb ;  /* 0x3bf921fb00057882 */ /* 0x000fe20000000000 */
[----:B------:R-:W-:Y:S02]  /*0770*/  SHF.R.S32.HI R8, RZ, 0x1f, R7 ;  /* 0x0000001fff087819 */ /* 0x000fe40000011407 */
[----:B------:R-:W-:Y:S02]  /*0780*/  SHF.R.U32.HI R0, RZ, 0x1e, R0 ;  /* 0x0000001eff007819 */ /* 0x000fe40000011600 */
[C---:B------:R-:W-:Y:S02]  /*0790*/  LOP3.LUT R10, R8.reuse, R9, RZ, 0x3c, !PT ;  /* 0x00000009080a7212 */ /* 0x040fe400078e3cff */
[----:B------:R-:W-:-:S02]  /*07a0*/  LOP3.LUT R11, R8, R7, RZ, 0x3c, !PT ;  /* 0x00000007080b7212 */ /* 0x000fc400078e3cff */
[C---:B------:R-:W-:Y:S02]  /*07b0*/  ISETP.GE.AND P0, PT, R7.reuse, RZ, PT ;  /* 0x000000ff0700720c */ /* 0x040fe40003f06270 */
[----:B------:R-:W0:Y:S01]  /*07c0*/  I2F.F64.S64 R8, R10 ;  /* 0x0000000a00087312 */ /* 0x000e220000301c00 */
[----:B------:R-:W-:Y:S01]  /*07d0*/  LEA.HI R0, R7, R0, RZ, 0x1 ;  /* 0x0000000007007211 */ /* 0x000fe200078f08ff */
[----:B0-----:R-:W-:-:S10]  /*07e0*/  DMUL R8, R8, UR4 ;  /* 0x0000000408087c28 */ /* 0x001fd40008000000 */
[----:B------:R-:W0:Y:S02]  /*07f0*/  F2F.F32.F64 R8, R8 ;  /* 0x0000000800087310 */ /* 0x000e240000301000 */
[----:B0-----:R-:W-:-:S07]  /*0800*/  FSEL R7, -R8, R8, !P0 ;  /* 0x0000000808077208 */ /* 0x001fce0004000100 */
.L_x_3:
[----:B------:R-:W-:Y:S05]  /*0810*/  BSYNC.RECONVERGENT B1 ;  /* 0x0000000000017941 */ /* 0x000fea0003800200 */
.L_x_2:
[----:B------:R-:W-:Y:S01]  /*0820*/  LOP3.LUT R10, R0, 0x1, RZ, 0xc0, !PT ;  /* 0x00000001000a7812 */ /* 0x000fe200078ec0ff */
[----:B------:R-:W-:Y:S02]  /*0830*/  IMAD.MOV.U32 R8, RZ, RZ, 0x37cbac00 ;  /* 0x37cbac00ff087424 */ /* 0x000fe400078e00ff */
[----:B------:R-:W-:Y:S01]  /*0840*/  FMUL R9, R7, R7 ;  /* 0x0000000707097220 */ /* 0x000fe20000400000 */
[----:B------:R-:W-:Y:S01]  /*0850*/  MOV R11, 0x3effffff ;  /* 0x3effffff000b7802 */ /* 0x000fe20000000f00 */
[----:B------:R-:W-:Y:S01]  /*0860*/  VIADD R6, R6, 0x1 ;  /* 0x0000000106067836 */ /* 0x000fe20000000000 */
[----:B------:R-:W-:Y:S01]  /*0870*/  ISETP.NE.U32.AND P0, PT, R10, 0x1, PT ;  /* 0x000000010a00780c */ /* 0x000fe20003f05070 */
[----:B------:R-:W-:Y:S01]  /*0880*/  FFMA R8, R9, R8, -0.0013887860113754868507 ;  /* 0xbab607ed09087423 */ /* 0x000fe20000000008 */
[----:B------:R-:W-:Y:S01]  /*0890*/  IMAD.MOV.U32 R10, RZ, RZ, 0x3d2aaabb ;  /* 0x3d2aaabbff0a7424 */ /* 0x000fe200078e00ff */
[----:B------:R-:W-:Y:S02]  /*08a0*/  LOP3.LUT P1, RZ, R0, 0x2, RZ, 0xc0, !PT ;  /* 0x0000000200ff7812 */ /* 0x000fe4000782c0ff */
[----:B------:R-:W-:-:S02]  /*08b0*/  FSEL R0, R7, 1, P0 ;  /* 0x3f80000007007808 */ /* 0x000fc40000000000 */
[----:B------:R-:W-:Y:S02]  /*08c0*/  FSEL R8, R8, -0.00019574658654164522886, !P0 ;  /* 0xb94d415308087808 */ /* 0x000fe40004000000 */
[----:B------:R-:W-:Y:S01]  /*08d0*/  FSEL R10, R10, 0.0083327032625675201416, !P0 ;  /* 0x3c0885e40a0a7808 */ /* 0x000fe20004000000 */
[----:B------:R-:W-:Y:S01]  /*08e0*/  FFMA R7, R9, R0, RZ ;  /* 0x0000000009077223 */ /* 0x000fe200000000ff */
[----:B------:R-:W-:Y:S02]  /*08f0*/  FSEL R11, -R11, -0.16666662693023681641, !P0 ;  /* 0xbe2aaaa80b0b7808 */ /* 0x000fe40004000100 */
[----:B------:R-:W-:Y:S01]  /*0900*/  ISETP.NE.AND P0, PT, R6, R5, PT ;  /* 0x000000050600720c */ /* 0x000fe20003f05270 */
[----:B------:R-:W-:-:S04]  /*0910*/  FFMA R8, R9, R8, R10 ;  /* 0x0000000809087223 */ /* 0x000fc8000000000a */
[----:B------:R-:W-:-:S04]  /*0920*/  FFMA R8, R9, R8, R11 ;  /* 0x0000000809087223 */ /* 0x000fc8000000000b */
[----:B------:R-:W-:-:S04]  /*0930*/  FFMA R7, R7, R8, R0 ;  /* 0x0000000807077223 */ /* 0x000fc80000000000 */
[----:B------:R-:W-:-:S04]  /*0940*/  @P1 FADD R7, RZ, -R7 ;  /* 0x80000007ff071221 */ /* 0x000fc80000000000 */
[----:B------:R-:W-:Y:S01]  /*0950*/  FADD R4, R7, R4 ;  /* 0x0000000407047221 */ /* 0x000fe20000000000 */
[----:B------:R-:W-:Y:S06]  /*0960*/  @P0 BRA `(.L_x_7) ;  /* 0xfffffff800140947 */ /* 0x000fec000383ffff */
.L_x_1:
[----:B------:R-:W-:Y:S05]  /*0970*/  BSYNC.RECONVERGENT B0 ;  /* 0x0000000000007941 */ /* 0x000fea0003800200 */
.L_x_0:
[----:B------:R-:W0:Y:S01]  /*0980*/  S2R R11, SR_LANEID ;  /* 0x00000000000b7919 */ /* 0x000e220000000000 */
[----:B------:R-:W-:Y:S01]  /*0990*/  VOTEU.ANY UR4, UPT, PT ;  /* 0x0000000000047886 */ /* 0x000fe200038e0100 */
[----:B------:R-:W1:Y:S01]  /*09a0*/  LDC.64 R6, c[0x0][0x388] ;  /* 0x0000e200ff067b82 */ /* 0x000e620000000a00 */
[----:B------:R-:W0:Y:S07]  /*09b0*/  FLO.U32 R0, UR4 ;  /* 0x0000000400007d00 */ /* 0x000e2e00080e0000 */
[----:B------:R-:W2:Y:S01]  /*09c0*/  LDC.64 R8, c[0x0][0x398] ;  /* 0x0000e600ff087b82 */ /* 0x000ea20000000a00 */
[----:B------:R-:W2:Y:S01]  /*09d0*/  POPC R5, UR4 ;  /* 0x0000000400057d09 */ /* 0x000ea20008000000 */
[----:B-1----:R-:W-:-:S05]  /*09e0*/  IMAD.WIDE R6, R3, 0x4, R6 ;  /* 0x0000000403067825 */ /* 0x002fca00078e0206 */
[----:B------:R-:W-:Y:S01]  /*09f0*/  STG.E desc[UR6][R6.64], R4 ;  /* 0x0000000406007986 */ /* 0x000fe2000c101906 */
[----:B0-----:R-:W-:-:S13]  /*0a00*/  ISETP.EQ.U32.AND P0, PT, R0, R11, PT ;  /* 0x0000000b0000720c */ /* 0x001fda0003f02070 */
[----:B--2---:R-:W2:Y:S01]  /*0a10*/  @P0 ATOMG.E.ADD.STRONG.GPU PT, R5, desc[UR6][R8.64], R5 ;  /* 0x80000005080509a8 */ /* 0x004ea200081ef106 */
[----:B------:R-:W0:Y:S02]  /*0a20*/  S2R R10, SR_LTMASK ;  /* 0x00000000000a7919 */ /* 0x000e240000003900 */
[----:B0-----:R-:W-:Y:S01]  /*0a30*/  LOP3.LUT R10, R10, UR4, RZ, 0xc0, !PT ;  /* 0x000000040a0a7c12 */ /* 0x001fe2000f8ec0ff */
[----:B------:R-:W0:Y:S03]  /*0a40*/  LDCU UR4, c[0x0][0x390] ;  /* 0x00007200ff0477ac */ /* 0x000e260008000800 */
[----:B------:R-:W1:Y:S01]  /*0a50*/  POPC R3, R10 ;  /* 0x0000000a00037309 */ /* 0x000e620000000000 */
[----:B--2---:R-:W1:Y:S02]  /*0a60*/  SHFL.IDX PT, R0, R5, R0, 0x1f ;  /* 0x00001f0005007589 */ /* 0x004e6400000e0000 */
[----:B-1----:R-:W-:-:S05]  /*0a70*/  IMAD.IADD R3, R0, 0x1, R3 ;  /* 0x0000000100037824 */ /* 0x002fca00078e0203 */
[----:B0-----:R-:W-:-:S13]  /*0a80*/  ISETP.GE.AND P0, PT, R3, UR4, PT ;  /* 0x0000000403007c0c */ /* 0x001fda000bf06270 */
[----:B------:R-:W-:Y:S05]  /*0a90*/  @!P0 BRA `(.L_x_8) ;  /* 0xfffffff400a08947 */ /* 0x000fea000383ffff */
[----:B------:R-:W-:Y:S05]  /*0aa0*/  EXIT ;  /* 0x000000000000794d */ /* 0x000fea0003800000 */
.L_x_9:
[----:B------:R-:W-:-:S00]  /*0ab0*/  BRA `(.L_x_9) ;  /* 0xfffffffc00fc7947 */ /* 0x000fc0000383ffff */
[----:B------:R-:W-:-:S00]  /*0ac0*/  NOP ;  /* 0x0000000000007918 */ /* 0x000fc00000000000 */
        /* <DEDUP_REMOVED lines=11> */
.L_x_19:


//--------------------- .text._Z13static_assignPKiPfi --------------------------
	.section	.text._Z13static_assignPKiPfi,"ax",@progbits
	.align	128
        .global         _Z13static_assignPKiPfi
        .type           _Z13static_assignPKiPfi,@function
        .size           _Z13static_assignPKiPfi,(.L_x_20 - _Z13static_assignPKiPfi)
        .other          _Z13static_assignPKiPfi,@"STO_CUDA_ENTRY STV_DEFAULT"
_Z13static_assignPKiPfi:
.text._Z13static_assignPKiPfi:
[----:B------:R-:W-:Y:S01]  /*0000*/  LDC R1, c[0x0][0x37c] ;  /* 0x0000df00ff017b82 */ /* 0x000fe20000000800 */
[----:B------:R-:W0:Y:S07]  /*0010*/  S2R R3, SR_TID.X ;  /* 0x0000000000037919 */ /* 0x000e2e0000002100 */
[----:B------:R-:W0:Y:S01]  /*0020*/  S2UR UR4, SR_CTAID.X ;  /* 0x00000000000479c3 */ /* 0x000e220000002500 */
[----:B------:R-:W1:Y:S07]  /*0030*/  LDCU UR5, c[0x0][0x390] ;  /* 0x00007200ff0577ac */ /* 0x000e6e0008000800 */
[----:B------:R-:W0:Y:S02]  /*0040*/  LDC R2, c[0x0][0x360] ;  /* 0x0000d800ff027b82 */ /* 0x000e240000000800 */
[----:B0-----:R-:W-:-:S05]  /*0050*/  IMAD R2, R2, UR4, R3 ;  /* 0x0000000402027c24 */ /* 0x001fca000f8e0203 */
[----:B-1----:R-:W-:-:S13]  /*0060*/  ISETP.GE.AND P0, PT, R2, UR5, PT ;  /* 0x0000000502007c0c */ /* 0x002fda000bf06270 */
[----:B------:R-:W-:Y:S05]  /*0070*/  @P0 EXIT ;  /* 0x000000000000094d */ /* 0x000fea0003800000 */
[----:B------:R-:W0:Y:S01]  /*0080*/  LDC.64 R4, c[0x0][0x380] ;  /* 0x0000e000ff047b82 */ /* 0x000e220000000a00 */
[----:B------:R-:W1:Y:S01]  /*0090*/  LDCU.64 UR6, c[0x0][0x358] ;  /* 0x00006b00ff0677ac */ /* 0x000e620008000a00 */
[----:B0-----:R-:W-:-:S06]  /*00a0*/  IMAD.WIDE R4, R2, 0x4, R4 ;  /* 0x0000000402047825 */ /* 0x001fcc00078e0204 */
[----:B-1----:R-:W2:Y:S01]  /*00b0*/  LDG.E R4, desc[UR6][R4.64] ;  /* 0x0000000604047981 */ /* 0x002ea2000c1e1900 */
[----:B------:R-:W-:Y:S01]  /*00c0*/  BSSY.RECONVERGENT B0, `(.L_x_10) ;  /* 0x0000081000007945 */ /* 0x000fe20003800200 */
[----:B------:R-:W-:Y:S01]  /*00d0*/  IMAD.MOV.U32 R3, RZ, RZ, RZ ;  /* 0x000000ffff037224 */ /* 0x000fe200078e00ff */
[----:B--2---:R-:W-:-:S13]  /*00e0*/  ISETP.GE.AND P0, PT, R4, 0x1, PT ;  /* 0x000000010400780c */ /* 0x004fda0003f06270 */
[----:B------:R-:W-:Y:S05]  /*00f0*/  @!P0 BRA `(.L_x_11) ;  /* 0x0000000400f48947 */ /* 0x000fea0003800000 */
[----:B------:R-:W-:Y:S02]  /*0100*/  IMAD.MOV.U32 R3, RZ, RZ, RZ ;  /* 0x000000ffff037224 */ /* 0x000fe400078e00ff */
[----:B------:R-:W-:-:S07]  /*0110*/  IMAD.MOV.U32 R5, RZ, RZ, RZ ;  /* 0x000000ffff057224 */ /* 0x000fce00078e00ff */
.L_x_17:
        /* <DEDUP_REMOVED lines=13> */
[----:B------:R-:W-:Y:S01]  /*01f0*/  @!P0 IMAD.MOV.U32 R0, RZ, RZ, RZ ;  /* 0x000000ffff008224 */ /* 0x000fe200078e00ff */
[----:B------:R-:W-:Y:S06]  /*0200*/  @!P0 BRA `(.L_x_13) ;  /* 0x0000000400588947 */ /* 0x000fec0003800000 */
[----:B------:R-:W-:Y:S01]  /*0210*/  SHF.L.U32 R0, R18, 0x8, RZ ;  /* 0x0000000812007819 */ /* 0x000fe200000006ff */
[----:B------:R-:W-:Y:S01]  /*0220*/  IMAD.MOV.U32 R7, RZ, RZ, RZ ;  /* 0x000000ffff077224 */ /* 0x000fe200078e00ff */
[----:B------:R-:W0:Y:S01]  /*0230*/  LDCU.64 UR8, c[0x4][URZ] ;  /* 0x01000000ff0877ac */ /* 0x000e220008000a00 */
[----:B------:R-:W-:Y:S01]  /*0240*/  IMAD.MOV.U32 R19, RZ, RZ, RZ ;  /* 0x000000ffff137224 */ /* 0x000fe200078e00ff */
[----:B------:R-:W-:Y:S01]  /*0250*/  LOP3.LUT R17, R0, 0x80000000, RZ, 0xfc, !PT ;  /* 0x8000000000117812 */ /* 0x000fe200078efcff */
[----:B------:R-:W-:Y:S01]  /*0260*/  UMOV UR5, URZ ;  /* 0x000000ff00057c82 */ /* 0x000fe20008000000 */
[----:B------:R-:W-:-:S05]  /*0270*/  UMOV UR4, URZ ;  /* 0x000000ff00047c82 */ /* 0x000fca0008000000 */
.L_x_14:
[----:B0-----:R-:W-:Y:S02]  /*0280*/  IMAD.U32 R10, RZ, RZ, UR8 ;  /* 0x00000008ff0a7e24 */ /* 0x001fe4000f8e00ff */
[----:B------:R-:W-:-:S05]  /*0290*/  IMAD.U32 R11, RZ, RZ, UR9 ;  /* 0x00000009ff0b7e24 */ /* 0x000fca000f8e00ff */
        /* <DEDUP_REMOVED lines=16> */
[-C--:B------:R-:W-:Y:S01]  /*03a0*/  @P0 MOV R6, R0.reuse ;  /* 0x0000000000060202 */ /* 0x080fe20000000f00 */
[--C-:B------:R-:W-:Y:S01]  /*03b0*/  @P2 IMAD.MOV.U32 R15, RZ, RZ, R0.reuse ;  /* 0x000000ffff0f2224 */ /* 0x100fe200078e0000 */
[----:B------:R-:W-:Y:S01]  /*03c0*/  @P5 MOV R13, R0 ;  /* 0x00000000000d5202 */ /* 0x000fe20000000f00 */
        /* <DEDUP_REMOVED lines=18> */
[--C-:B------:R-:W-:Y:S01]  /*04f0*/  @P4 IMAD.MOV.U32 R8, RZ, RZ, R14.reuse ;  /* 0x000000ffff084224 */ /* 0x100fe200078e000e */
[----:B------:R-:W-:Y:S01]  /*0500*/  ISETP.EQ.AND P4, PT, R10, 0x4, PT ;  /* 0x000000040a00780c */ /* 0x000fe20003f82270 */
[----:B------:R-:W-:Y:S01]  /*0510*/  @P2 IMAD.MOV.U32 R9, RZ, RZ, R14 ;  /* 0x000000ffff092224 */ /* 0x000fe200078e000e */
[----:B------:R-:W-:Y:S01]  /*0520*/  @P2 MOV R8, R15 ;  /* 0x0000000f00082202 */ /* 0x000fe20000000f00 */
[----:B------:R-:W-:Y:S01]  /*0530*/  @P1 IMAD.MOV.U32 R8, RZ, RZ, R16 ;  /* 0x000000ffff081224 */ /* 0x000fe200078e0010 */
[----:B------:R-:W-:Y:S01]  /*0540*/  @P0 MOV R8, R12 ;  /* 0x0000000c00080202 */ /* 0x000fe20000000f00 */
[----:B------:R-:W-:-:S02]  /*0550*/  @P1 IMAD.MOV.U32 R9, RZ, RZ, R15 ;  /* 0x000000ffff091224 */ /* 0x000fc400078e000f */
[----:B------:R-:W-:Y:S02]  /*0560*/  @P0 IMAD.MOV.U32 R9, RZ, RZ, R16 ;  /* 0x000000ffff090224 */ /* 0x000fe400078e0010 */
[--C-:B------:R-:W-:Y:S01]  /*0570*/  @P3 IMAD.MOV.U32 R8, RZ, RZ, R13.reuse ;  /* 0x000000ffff083224 */ /* 0x100fe200078e000d */
[----:B------:R-:W-:Y:S01]  /*0580*/  @P5 MOV R8, R7 ;  /* 0x0000000700085202 */ /* 0x000fe20000000f00 */
[----:B------:R-:W-:Y:S02]  /*0590*/  @P3 IMAD.MOV.U32 R9, RZ, RZ, R12 ;  /* 0x000000ffff093224 */ /* 0x000fe400078e000c */
[----:B------:R-:W-:Y:S02]  /*05a0*/  @P5 IMAD.MOV.U32 R9, RZ, RZ, R13 ;  /* 0x000000ffff095224 */ /* 0x000fe400078e000d */
[----:B------:R-:W-:Y:S02]  /*05b0*/  @P4 IMAD.MOV.U32 R9, RZ, RZ, R7 ;  /* 0x000000ffff094224 */ /* 0x000fe400078e0007 */
[----:B------:R-:W-:Y:S01]  /*05c0*/  IMAD.MOV.U32 R0, RZ, RZ, R8 ;  /* 0x000000ffff007224 */ /* 0x000fe200078e0008 */
[----:B------:R-:W-:Y:S06]  /*05d0*/  @!P6 BRA `(.L_x_16) ;  /* 0x000000000028e947 */ /* 0x000fec0003800000 */
[----:B------:R-:W-:Y:S01]  /*05e0*/  @P2 IMAD.MOV.U32 R8, RZ, RZ, R6 ;  /* 0x000000ffff082224 */ /* 0x000fe200078e0006 */
[----:B------:R-:W-:Y:S01]  /*05f0*/  @P1 MOV R8, R14 ;  /* 0x0000000e00081202 */ /* 0x000fe20000000f00 */
[----:B------:R-:W-:Y:S01]  /*0600*/  @P0 IMAD.MOV.U32 R8, RZ, RZ, R15 ;  /* 0x000000ffff080224 */ /* 0x000fe200078e000f */
[----:B------:R-:W-:Y:S01]  /*0610*/  ISETP.EQ.AND P0, PT, R10, 0x8, PT ;  /* 0x000000080a00780c */ /* 0x000fe20003f02270 */
[----:B------:R-:W-:Y:S01]  /*0620*/  @P3 IMAD.MOV.U32 R8, RZ, RZ, R16 ;  /* 0x000000ffff083224 */ /* 0x000fe200078e0010 */
[----:B------:R-:W-:Y:S01]  /*0630*/  SHF.L.W.U32.HI R0, R9, R11, R0 ;  /* 0x0000000b09007219 */ /* 0x000fe20000010e00 */
[----:B------:R-:W-:Y:S01]  /*0640*/  @P5 IMAD.MOV.U32 R8, RZ, RZ, R12 ;  /* 0x000000ffff085224 */ /* 0x000fe200078e000c */
[----:B------:R-:W-:-:S09]  /*0650*/  @P4 MOV R8, R13 ;  /* 0x0000000d00084202 */ /* 0x000fd20000000f00 */
[----:B------:R-:W-:-:S05]  /*0660*/  @P0 IMAD.MOV.U32 R8, RZ, RZ, R7 ;  /* 0x000000ffff080224 */ /* 0x000fca00078e0007 */
[----:B------:R-:W-:-:S07]  /*0670*/  SHF.L.W.U32.HI R9, R8, R11, R9 ;  /* 0x0000000b08097219 */ /* 0x000fce0000010e09 */
.L_x_16:
[----:B------:R-:W-:Y:S05]  /*0680*/  BSYNC.RECONVERGENT B2 ;  /* 0x0000000000027941 */ /* 0x000fea0003800200 */
.L_x_15:
        /* <DEDUP_REMOVED lines=14> */
.L_x_13:
[----:B------:R-:W-:Y:S05]  /*0770*/  BSYNC.RECONVERGENT B1 ;  /* 0x0000000000017941 */ /* 0x000fea0003800200 */
.L_x_12:
[----:B------:R-:W-:Y:S02]  /*0780*/  IMAD.MOV.U32 R8, RZ, RZ, 0x37cbac00 ;  /* 0x37cbac00ff087424 */ /* 0x000fe400078e00ff */
[----:B------:R-:W-:Y:S01]  /*0790*/  FMUL R9, R7, R7 ;  /* 0x0000000707097220 */ /* 0x000fe20000400000 */
[C---:B------:R-:W-:Y:S01]  /*07a0*/  LOP3.LUT R10, R0.reuse, 0x1, RZ, 0xc0, !PT ;  /* 0x00000001000a7812 */ /* 0x040fe200078ec0ff */
[----:B------:R-:W-:Y:S01]  /*07b0*/  IMAD.MOV.U32 R11, RZ, RZ, 0x3effffff ;  /* 0x3effffffff0b7424 */ /* 0x000fe200078e00ff */
[----:B------:R-:W-:Y:S01]  /*07c0*/  LOP3.LUT P1, RZ, R0, 0x2, RZ, 0xc0, !PT ;  /* 0x0000000200ff7812 */ /* 0x000fe2000782c0ff */
[----:B------:R-:W-:Y:S01]  /*07d0*/  FFMA R8, R9, R8, -0.0013887860113754868507 ;  /* 0xbab607ed09087423 */ /* 0x000fe20000000008 */
[----:B------:R-:W-:Y:S01]  /*07e0*/  ISETP.NE.U32.AND P0, PT, R10, 0x1, PT ;  /* 0x000000010a00780c */ /* 0x000fe20003f05070 */
[----:B------:R-:W-:Y:S01]  /*07f0*/  VIADD R5, R5, 0x1 ;  /* 0x0000000105057836 */ /* 0x000fe20000000000 */
[----:B------:R-:W-:Y:S02]  /*0800*/  MOV R10, 0x3d2aaabb ;  /* 0x3d2aaabb000a7802 */ /* 0x000fe40000000f00 */
[----:B------:R-:W-:-:S02]  /*0810*/  FSEL R8, R8, -0.00019574658654164522886, !P0 ;  /* 0xb94d415308087808 */ /* 0x000fc40004000000 */
[----:B------:R-:W-:Y:S02]  /*0820*/  FSEL R10, R10, 0.0083327032625675201416, !P0 ;  /* 0x3c0885e40a0a7808 */ /* 0x000fe40004000000 */
[----:B------:R-:W-:Y:S02]  /*0830*/  FSEL R0, R7, 1, P0 ;  /* 0x3f80000007007808 */ /* 0x000fe40000000000 */
[----:B------:R-:W-:Y:S01]  /*0840*/  FSEL R11, -R11, -0.16666662693023681641, !P0 ;  /* 0xbe2aaaa80b0b7808 */ /* 0x000fe20004000100 */
[----:B------:R-:W-:Y:S01]  /*0850*/  FFMA R8, R9, R8, R10 ;  /* 0x0000000809087223 */ /* 0x000fe2000000000a */
[----:B------:R-:W-:Y:S01]  /*0860*/  ISETP.NE.AND P0, PT, R5, R4, PT ;  /* 0x000000040500720c */ /* 0x000fe20003f05270 */
[C---:B------:R-:W-:Y:S02]  /*0870*/  FFMA R7, R9.reuse, R0, RZ ;  /* 0x0000000009077223 */ /* 0x040fe400000000ff */
[----:B------:R-:W-:-:S04]  /*0880*/  FFMA R8, R9, R8, R11 ;  /* 0x0000000809087223 */ /* 0x000fc8000000000b */
[----:B------:R-:W-:-:S04]  /*0890*/  FFMA R0, R7, R8, R0 ;  /* 0x0000000807007223 */ /* 0x000fc80000000000 */
[----:B------:R-:W-:-:S04]  /*08a0*/  @P1 FADD R0, RZ, -R0 ;  /* 0x80000000ff001221 */ /* 0x000fc80000000000 */
[----:B------:R-:W-:Y:S01]  /*08b0*/  FADD R3, R0, R3 ;  /* 0x0000000300037221 */ /* 0x000fe20000000000 */
[----:B------:R-:W-:Y:S06]  /*08c0*/  @P0 BRA `(.L_x_17) ;  /* 0xfffffff800140947 */ /* 0x000fec000383ffff */
.L_x_11:
[----:B------:R-:W-:Y:S05]  /*08d0*/  BSYNC.RECONVERGENT B0 ;  /* 0x0000000000007941 */ /* 0x000fea0003800200 */
.L_x_10:
[----:B------:R-:W0:Y:S02]  /*08e0*/  LDC.64 R4, c[0x0][0x388] ;  /* 0x0000e200ff047b82 */ /* 0x000e240000000a00 */
[----:B0-----:R-:W-:-:S05]  /*08f0*/  IMAD.WIDE R4, R2, 0x4, R4 ;  /* 0x0000000402047825 */ /* 0x001fca00078e0204 */
[----:B------:R-:W-:Y:S01]  /*0900*/  STG.E desc[UR6][R4.64], R3 ;  /* 0x0000000304007986 */ /* 0x000fe2000c101906 */
[----:B------:R-:W-:Y:S05]  /*0910*/  EXIT ;  /* 0x000000000000794d */ /* 0x000fea0003800000 */
.L_x_18:
        /* <DEDUP_REMOVED lines=14> */
.L_x_20:


//--------------------- .nv.global.init           --------------------------
	.section	.nv.global.init,"aw",@progbits
	.align	4
.nv.global.init:
	.type		__cudart_i2opi_f,@object
	.size		__cudart_i2opi_f,(.L_0 - __cudart_i2opi_f)
__cudart_i2opi_f:
        /*0000*/ 	.byte	0x41, 0x90, 0x43, 0x3c, 0x99, 0x95, 0x62, 0xdb, 0xc0, 0xdd, 0x34, 0xf5, 0xd1, 0x57, 0x27, 0xfc
        /*0010*/ 	.byte	0x29, 0x15, 0x44, 0x4e, 0x6e, 0x83, 0xf9, 0xa2
.L_0:


//--------------------- .nv.shared.reserved.0     --------------------------
	.section	.nv.shared.reserved.0,"aw",@nobits
	.weak		__nv_reservedSMEM_offset_0_alias
	.size		__nv_reservedSMEM_offset_0_alias, 0, 64
	.other		__nv_reservedSMEM_offset_0_alias,@"STO_CUDA_RESERVED_SHARED STV_DEFAULT"
__nv_reservedSMEM_offset_0_alias:
	.zero		0
	.zero		64


//--------------------- .nv.constant0._Z14dynamic_assignPKiPfiPi --------------------------
	.section	.nv.constant0._Z14dynamic_assignPKiPfiPi,"a",@progbits
	.sectionflags	@""
	.align	4
.nv.constant0._Z14dynamic_assignPKiPfiPi:
	.zero		928


//--------------------- .nv.constant0._Z13static_assignPKiPfi --------------------------
	.section	.nv.constant0._Z13static_assignPKiPfi,"a",@progbits
	.sectionflags	@""
	.align	4
.nv.constant0._Z13static_assignPKiPfi:
	.zero		916


//--------------------- SYMBOLS --------------------------

	.type		.nv.reservedSmem.offset0,@object
	.size		.nv.reservedSmem.offset0,0x4
